//
// Generated by NVIDIA NVVM Compiler
//
// Compiler Build ID: CL-36424714
// Cuda compilation tools, release 13.0, V13.0.88
// Based on NVVM 20.0.0
//

.version 9.0
.target sm_100
.address_size 64

	// .globl	_Z3GPUPiiiiii

.visible .entry _Z3GPUPiiiiii(
	.param .u64 .ptr .align 1 _Z3GPUPiiiiii_param_0,
	.param .u32 _Z3GPUPiiiiii_param_1,
	.param .u32 _Z3GPUPiiiiii_param_2,
	.param .u32 _Z3GPUPiiiiii_param_3,
	.param .u32 _Z3GPUPiiiiii_param_4,
	.param .u32 _Z3GPUPiiiiii_param_5
)
{
	.reg .pred 	%p<2>;
	.reg .b32 	%r<24>;
	.reg .b64 	%rd<9>;

	ld.param.u64 	%rd1, [_Z3GPUPiiiiii_param_0];
	ld.param.u32 	%r2, [_Z3GPUPiiiiii_param_1];
	ld.param.u32 	%r4, [_Z3GPUPiiiiii_param_2];
	ld.param.u32 	%r3, [_Z3GPUPiiiiii_param_3];
	mov.u32 	%r5, %ctaid.x;
	mov.u32 	%r6, %ntid.x;
	mov.u32 	%r7, %tid.x;
	mad.lo.s32 	%r1, %r5, %r6, %r7;
	setp.ge.s32 	%p1, %r1, %r4;
	@%p1 bra 	$L__BB0_2;
	cvta.to.global.u64 	%rd2, %rd1;
	add.s32 	%r8, %r3, -1;
	mad.lo.s32 	%r9, %r8, %r1, %r2;
	mul.wide.s32 	%rd3, %r9, 4;
	add.s64 	%rd4, %rd2, %rd3;
	ld.global.u32 	%r10, [%rd4+-4];
	sub.s32 	%r11, %r9, %r3;
	mul.wide.s32 	%rd5, %r11, 4;
	add.s64 	%rd6, %rd2, %rd5;
	ld.global.u32 	%r12, [%rd6];
	add.s32 	%r13, %r12, %r10;
	ld.global.u32 	%r14, [%rd4];
	add.s32 	%r15, %r13, %r14;
	ld.global.u32 	%r16, [%rd4+4];
	add.s32 	%r17, %r15, %r16;
	mul.wide.s32 	%rd7, %r3, 4;
	add.s64 	%rd8, %rd4, %rd7;
	ld.global.u32 	%r18, [%rd8];
	add.s32 	%r19, %r17, %r18;
	mul.hi.s32 	%r20, %r19, 1717986919;
	shr.u32 	%r21, %r20, 31;
	shr.s32 	%r22, %r20, 1;
	add.s32 	%r23, %r22, %r21;
	st.global.u32 	[%rd4], %r23;
$L__BB0_2:
	ret;

}


// ===== COMPILED SASS (sm_100) =====

	.target	sm_100

	.elftype	@"ET_EXEC"


//--------------------- .note.nv.tkinfo           --------------------------
	.section	.note.nv.tkinfo,"",@"SHT_NOTE"
	.sectionflags	@"SHF_NOTE_NV_TKINFO"
	.tkinfo
        /*0018*/ 	.word	0x00000002
        /*0030*/ 	.string	""
        /*0030*/ 	.string	"ptxas"
        /*0030*/ 	.string	"Cuda compilation tools, release 13.0, V13.0.88"
        /*0030*/ 	.string	"Build cuda_13.0.r13.0/compiler.36424714_0"
        /*0030*/ 	.string	"-arch sm_100 -m 64 "



//--------------------- .note.nv.cuinfo           --------------------------
	.section	.note.nv.cuinfo,"",@"SHT_NOTE"
	.sectionflags	@"SHF_NOTE_NV_CUINFO"
        /*0018*/ 	.short	0x0002
        /*001a*/ 	.short	0x0064
        /*001c*/ 	.short	0x0082
	.zero		2


//--------------------- .nv.info                  --------------------------
	.section	.nv.info,"",@"SHT_CUDA_INFO"
	.align	4


	//----- nvinfo : EIATTR_REGCOUNT
	.align		4
        /*0000*/ 	.byte	0x04, 0x2f
        /*0002*/ 	.short	(.L_1 - .L_0)
	.align		4
.L_0:
        /*0004*/ 	.word	index@(_Z3GPUPiiiiii)
        /*0008*/ 	.word	0x0000000c


	//----- nvinfo : EIATTR_FRAME_SIZE
	.align		4
.L_1:
        /*000c*/ 	.byte	0x04, 0x11
        /*000e*/ 	.short	(.L_3 - .L_2)
	.align		4
.L_2:
        /*0010*/ 	.word	index@(_Z3GPUPiiiiii)
        /*0014*/ 	.word	0x00000000


	//----- nvinfo : EIATTR_MIN_STACK_SIZE
	.align		4
.L_3:
        /*0018*/ 	.byte	0x04, 0x12
        /*001a*/ 	.short	(.L_5 - .L_4)
	.align		4
.L_4:
        /*001c*/ 	.word	index@(_Z3GPUPiiiiii)
        /*0020*/ 	.word	0x00000000
.L_5:


//--------------------- .nv.compat                --------------------------
	.section	.nv.compat,"",@"SHT_CUDA_COMPAT_INFO"
	.align	4
        /*0000*/ 	.byte	0x02, 0x09, 0x00, 0x00, 0x02, 0x02, 0x01, 0x00, 0x02, 0x05, 0x05, 0x00, 0x03, 0x07, 0x01, 0x01
        /*0010*/ 	.byte	0x02, 0x03, 0x00, 0x00, 0x02, 0x06, 0x01, 0x00, 0x04, 0x0b, 0x08, 0x00, 0x09, 0x00, 0x00, 0x00
        /*0020*/ 	.byte	0x00, 0x00, 0x00, 0x00


//--------------------- .nv.info._Z3GPUPiiiiii    --------------------------
	.section	.nv.info._Z3GPUPiiiiii,"",@"SHT_CUDA_INFO"
	.sectionflags	@""
	.align	4


	//----- nvinfo : EIATTR_CUDA_API_VERSION
	.align		4
        /*0000*/ 	.byte	0x04, 0x37
        /*0002*/ 	.short	(.L_7 - .L_6)
.L_6:
        /*0004*/ 	.word	0x00000082


	//----- nvinfo : EIATTR_KPARAM_INFO
	.align		4
.L_7:
        /*0008*/ 	.byte	0x04, 0x17
        /*000a*/ 	.short	(.L_9 - .L_8)
.L_8:
        /*000c*/ 	.word	0x00000000
        /*0010*/ 	.short	0x0005
        /*0012*/ 	.short	0x0018
        /*0014*/ 	.byte	0x00, 0xf0, 0x11, 0x00


	//----- nvinfo : EIATTR_KPARAM_INFO
	.align		4
.L_9:
        /*0018*/ 	.byte	0x04, 0x17
        /*001a*/ 	.short	(.L_11 - .L_10)
.L_10:
        /*001c*/ 	.word	0x00000000
        /*0020*/ 	.short	0x0004
        /*0022*/ 	.short	0x0014
        /*0024*/ 	.byte	0x00, 0xf0, 0x11, 0x00


	//----- nvinfo : EIATTR_KPARAM_INFO
	.align		4
.L_11:
        /*0028*/ 	.byte	0x04, 0x17
        /*002a*/ 	.short	(.L_13 - .L_12)
.L_12:
        /*002c*/ 	.word	0x00000000
        /*0030*/ 	.short	0x0003
        /*0032*/ 	.short	0x0010
        /*0034*/ 	.byte	0x00, 0xf0, 0x11, 0x00


	//----- nvinfo : EIATTR_KPARAM_INFO
	.align		4
.L_13:
        /*0038*/ 	.byte	0x04, 0x17
        /*003a*/ 	.short	(.L_15 - .L_14)
.L_14:
        /*003c*/ 	.word	0x00000000
        /*0040*/ 	.short	0x0002
        /*0042*/ 	.short	0x000c
        /*0044*/ 	.byte	0x00, 0xf0, 0x11, 0x00


	//----- nvinfo : EIATTR_KPARAM_INFO
	.align		4
.L_15:
        /*0048*/ 	.byte	0x04, 0x17
        /*004a*/ 	.short	(.L_17 - .L_16)
.L_16:
        /*004c*/ 	.word	0x00000000
        /*0050*/ 	.short	0x0001
        /*0052*/ 	.short	0x0008
        /*0054*/ 	.byte	0x00, 0xf0, 0x11, 0x00


	//----- nvinfo : EIATTR_KPARAM_INFO
	.align		4
.L_17:
        /*0058*/ 	.byte	0x04, 0x17
        /*005a*/ 	.short	(.L_19 - .L_18)
.L_18:
        /*005c*/ 	.word	0x00000000
        /*0060*/ 	.short	0x0000
        /*0062*/ 	.short	0x0000
        /*0064*/ 	.byte	0x00, 0xf5, 0x21, 0x00


	//----- nvinfo : EIATTR_SPARSE_MMA_MASK
	.align		4
.L_19:
        /*0068*/ 	.byte	0x03, 0x50
        /*006a*/ 	.short	0x0000


	//----- nvinfo : EIATTR_MAXREG_COUNT
	.align		4
        /*006c*/ 	.byte	0x03, 0x1b
        /*006e*/ 	.short	0x00ff


	//----- nvinfo : EIATTR_MERCURY_ISA_VERSION
	.align		4
        /*0070*/ 	.byte	0x03, 0x5f
        /*0072*/ 	.short	0x0101


	//----- nvinfo : EIATTR_VRC_CTA_INIT_COUNT
	.align		4
        /*0074*/ 	.byte	0x02, 0x4a
	.zero		1
	.zero		1


	//----- nvinfo : EIATTR_EXIT_INSTR_OFFSETS
	.align		4
        /*0078*/ 	.byte	0x04, 0x1c
        /*007a*/ 	.short	(.L_21 - .L_20)


	//   ....[0]....
.L_20:
        /*007c*/ 	.word	0x00000070


	//   ....[1]....
        /*0080*/ 	.word	0x000001d0


	//----- nvinfo : EIATTR_CBANK_PARAM_SIZE
	.align		4
.L_21:
        /*0084*/ 	.byte	0x03, 0x19
        /*0086*/ 	.short	0x001c


	//----- nvinfo : EIATTR_PARAM_CBANK
	.align		4
        /*0088*/ 	.byte	0x04, 0x0a
        /*008a*/ 	.short	(.L_23 - .L_22)
	.align		4
.L_22:
        /*008c*/ 	.word	index@(.nv.constant0._Z3GPUPiiiiii)
        /*0090*/ 	.short	0x0380
        /*0092*/ 	.short	0x001c


	//----- nvinfo : EIATTR_SW_WAR
	.align		4
.L_23:
        /*0094*/ 	.byte	0x04, 0x36
        /*0096*/ 	.short	(.L_25 - .L_24)
.L_24:
        /*0098*/ 	.word	0x00000008
.L_25:


//--------------------- .nv.callgraph             --------------------------
	.section	.nv.callgraph,"",@"SHT_CUDA_CALLGRAPH"
	.align	4
	.sectionentsize	8
	.align		4
        /*0000*/ 	.word	0x00000000
	.align		4
        /*0004*/ 	.word	0xffffffff
	.align		4
        /*0008*/ 	.word	0x00000000
	.align		4
        /*000c*/ 	.word	0xfffffffe
	.align		4
        /*0010*/ 	.word	0x00000000
	.align		4
        /*0014*/ 	.word	0xfffffffd
	.align		4
        /*0018*/ 	.word	0x00000000
	.align		4
        /*001c*/ 	.word	0xfffffffc


//--------------------- .text._Z3GPUPiiiiii       --------------------------
	.section	.text._Z3GPUPiiiiii,"ax",@progbits
	.align	128
        .global         _Z3GPUPiiiiii
        .type           _Z3GPUPiiiiii,@function
        .size           _Z3GPUPiiiiii,(.L_x_1 - _Z3GPUPiiiiii)
        .other          _Z3GPUPiiiiii,@"STO_CUDA_ENTRY STV_DEFAULT"
_Z3GPUPiiiiii:
.text._Z3GPUPiiiiii:
[----:B------:R-:W-:Y:S01]  /*0000*/  LDC R1, c[0x0][0x37c] ;  /* 0x0000df00ff017b82 */ /* 0x000fe20000000800 */
[----:B------:R-:W0:Y:S07]  /*0010*/  S2R R3, SR_TID.X ;  /* 0x0000000000037919 */ /* 0x000e2e0000002100 */
[----:B------:R-:W0:Y:S01]  /*0020*/  S2UR UR4, SR_CTAID.X ;  /* 0x00000000000479c3 */ /* 0x000e220000002500 */
[----:B------:R-:W1:Y:S07]  /*0030*/  LDCU UR5, c[0x0][0x38c] ;  /* 0x00007180ff0577ac */ /* 0x000e6e0008000800 */
[----:B------:R-:W0:Y:S02]  /*0040*/  LDC R0, c[0x0][0x360] ;  /* 0x0000d800ff007b82 */ /* 0x000e240000000800 */
[----:B0-----:R-:W-:-:S05]  /*0050*/  IMAD R0, R0, UR4, R3 ;  /* 0x0000000400007c24 */ /* 0x001fca000f8e0203 */
[----:B-1----:R-:W-:-:S13]  /*0060*/  ISETP.GE.AND P0, PT, R0, UR5, PT ;  /* 0x0000000500007c0c */ /* 0x002fda000bf06270 */
[----:B------:R-:W-:Y:S05]  /*0070*/  @P0 EXIT ;  /* 0x000000000000094d */ /* 0x000fea0003800000 */
[----:B------:R-:W0:Y:S01]  /*0080*/  LDC R6, c[0x0][0x390] ;  /* 0x0000e400ff067b82 */ /* 0x000e220000000800 */
[----:B------:R-:W1:Y:S01]  /*0090*/  LDCU UR6, c[0x0][0x388] ;  /* 0x00007100ff0677ac */ /* 0x000e620008000800 */
[----:B------:R-:W2:Y:S06]  /*00a0*/  LDCU.64 UR4, c[0x0][0x358] ;  /* 0x00006b00ff0477ac */ /* 0x000eac0008000a00 */
[----:B------:R-:W3:Y:S01]  /*00b0*/  LDC.64 R4, c[0x0][0x380] ;  /* 0x0000e000ff047b82 */ /* 0x000ee20000000a00 */
[----:B0-----:R-:W-:-:S05]  /*00c0*/  IADD3 R3, PT, PT, R6, -0x1, RZ ;  /* 0xffffffff06037810 */ /* 0x001fca0007ffe0ff */
[----:B-1----:R-:W-:-:S05]  /*00d0*/  IMAD R3, R0, R3, UR6 ;  /* 0x0000000600037e24 */ /* 0x002fca000f8e0203 */
[C---:B------:R-:W-:Y:S01]  /*00e0*/  IADD3 R7, PT, PT, R3.reuse, -R6, RZ ;  /* 0x8000000603077210 */ /* 0x040fe20007ffe0ff */
[----:B---3--:R-:W-:-:S04]  /*00f0*/  IMAD.WIDE R2, R3, 0x4, R4 ;  /* 0x0000000403027825 */ /* 0x008fc800078e0204 */
[----:B------:R-:W-:Y:S01]  /*0100*/  IMAD.WIDE R4, R7, 0x4, R4 ;  /* 0x0000000407047825 */ /* 0x000fe200078e0204 */
[----:B--2---:R-:W2:Y:S03]  /*0110*/  LDG.E R0, desc[UR4][R2.64+-0x4] ;  /* 0xfffffc0402007981 */ /* 0x004ea6000c1e1900 */
[----:B------:R-:W-:Y:S01]  /*0120*/  IMAD.WIDE R6, R6, 0x4, R2 ;  /* 0x0000000406067825 */ /* 0x000fe200078e0202 */
[----:B------:R-:W2:Y:S04]  /*0130*/  LDG.E R8, desc[UR4][R2.64] ;  /* 0x0000000402087981 */ /* 0x000ea8000c1e1900 */
[----:B------:R-:W2:Y:S04]  /*0140*/  LDG.E R5, desc[UR4][R4.64] ;  /* 0x0000000404057981 */ /* 0x000ea8000c1e1900 */
[----:B------:R-:W3:Y:S04]  /*0150*/  LDG.E R6, desc[UR4][R6.64] ;  /* 0x0000000406067981 */ /* 0x000ee8000c1e1900 */
[----:B------:R-:W3:Y:S01]  /*0160*/  LDG.E R9, desc[UR4][R2.64+0x4] ;  /* 0x0000040402097981 */ /* 0x000ee2000c1e1900 */
[----:B--2---:R-:W-:-:S04]  /*0170*/  IADD3 R0, PT, PT, R8, R5, R0 ;  /* 0x0000000508007210 */ /* 0x004fc80007ffe000 */
[----:B---3--:R-:W-:-:S05]  /*0180*/  IADD3 R0, PT, PT, R6, R0, R9 ;  /* 0x0000000006007210 */ /* 0x008fca0007ffe009 */
[----:B------:R-:W-:-:S05]  /*0190*/  IMAD.HI R0, R0, 0x66666667, RZ ;  /* 0x6666666700007827 */ /* 0x000fca00078e02ff */
[----:B------:R-:W-:-:S04]  /*01a0*/  SHF.R.S32.HI R9, RZ, 0x1, R0 ;  /* 0x00000001ff097819 */ /* 0x000fc80000011400 */
[----:B------:R-:W-:-:S05]  /*01b0*/  LEA.HI R9, R0, R9, RZ, 0x1 ;  /* 0x0000000900097211 */ /* 0x000fca00078f08ff */
[----:B------:R-:W-:Y:S01]  /*01c0*/  STG.E desc[UR4][R2.64], R9 ;  /* 0x0000000902007986 */ /* 0x000fe2000c101904 */
[----:B------:R-:W-:Y:S05]  /*01d0*/  EXIT ;  /* 0x000000000000794d */ /* 0x000fea0003800000 */
.L_x_0:
[----:B------:R-:W-:-:S00]  /*01e0*/  BRA `(.L_x_0) ;  /* 0xfffffffc00fc7947 */ /* 0x000fc0000383ffff */
[----:B------:R-:W-:-:S00]  /*01f0*/  NOP ;  /* 0x0000000000007918 */ /* 0x000fc00000000000 */
        /* <DEDUP_REMOVED lines=8> */
.L_x_1:


//--------------------- .nv.shared.reserved.0     --------------------------
	.section	.nv.shared.reserved.0,"aw",@nobits
	.weak		__nv_reservedSMEM_offset_0_alias
	.size		__nv_reservedSMEM_offset_0_alias, 0, 64
	.other		__nv_reservedSMEM_offset_0_alias,@"STO_CUDA_RESERVED_SHARED STV_DEFAULT"
__nv_reservedSMEM_offset_0_alias:
	.zero		0
	.zero		64


//--------------------- .nv.constant0._Z3GPUPiiiiii --------------------------
	.section	.nv.constant0._Z3GPUPiiiiii,"a",@progbits
	.sectionflags	@""
	.align	4
.nv.constant0._Z3GPUPiiiiii:
	.zero		924


//--------------------- SYMBOLS --------------------------

	.type		.nv.reservedSmem.offset0,@object
	.size		.nv.reservedSmem.offset0,0x4
